//
// Generated by NVIDIA NVVM Compiler
//
// Compiler Build ID: CL-36424714
// Cuda compilation tools, release 13.0, V13.0.88
// Based on NVVM 20.0.0
//

.version 9.0
.target sm_100
.address_size 64

	// .globl	softplus32

.visible .entry softplus32(
	.param .u64 .ptr .align 1 softplus32_param_0,
	.param .u32 softplus32_param_1
)
{
	.reg .pred 	%p<5>;
	.reg .b32 	%r<11>;
	.reg .b32 	%f<38>;
	.reg .b64 	%rd<5>;

	ld.param.u64 	%rd2, [softplus32_param_0];
	ld.param.u32 	%r3, [softplus32_param_1];
	mov.u32 	%r1, %tid.x;
	setp.ge.s32 	%p1, %r1, %r3;
	@%p1 bra 	$L__BB0_4;
	cvta.to.global.u64 	%rd3, %rd2;
	mul.wide.u32 	%rd4, %r1, 4;
	add.s64 	%rd1, %rd3, %rd4;
	ld.global.f32 	%f5, [%rd1];
	fma.rn.f32 	%f6, %f5, 0f3BBB989D, 0f3F000000;
	cvt.sat.f32.f32 	%f7, %f6;
	mov.f32 	%f8, 0f4B400001;
	mov.f32 	%f9, 0f437C0000;
	fma.rm.f32 	%f10, %f7, %f9, %f8;
	add.f32 	%f11, %f10, 0fCB40007F;
	neg.f32 	%f12, %f11;
	fma.rn.f32 	%f13, %f5, 0f3FB8AA3B, %f12;
	fma.rn.f32 	%f14, %f5, 0f32A57060, %f13;
	mov.b32 	%r4, %f10;
	shl.b32 	%r5, %r4, 23;
	mov.b32 	%f15, %r5;
	ex2.approx.ftz.f32 	%f16, %f14;
	mul.f32 	%f1, %f16, %f15;
	mov.f32 	%f17, 0f3F800000;
	add.rz.f32 	%f18, %f1, %f17;
	mov.b32 	%r6, %f18;
	add.s32 	%r7, %r6, -1061158912;
	and.b32  	%r8, %r7, -8388608;
	mov.b32 	%r2, %f1;
	sub.s32 	%r9, %r2, %r8;
	mov.b32 	%f19, %r9;
	sub.s32 	%r10, 1082130432, %r8;
	mov.b32 	%f20, %r10;
	fma.rn.f32 	%f21, %f20, 0f3E800000, 0fBF800000;
	add.f32 	%f22, %f21, %f19;
	cvt.rn.f32.s32 	%f23, %r8;
	mul.f32 	%f24, %f23, 0f34000000;
	fma.rn.f32 	%f25, %f22, 0fBD39BF78, 0f3DD80012;
	fma.rn.f32 	%f26, %f25, %f22, 0fBE0778E0;
	fma.rn.f32 	%f27, %f26, %f22, 0f3E146475;
	fma.rn.f32 	%f28, %f27, %f22, 0fBE2A68DD;
	fma.rn.f32 	%f29, %f28, %f22, 0f3E4CAF9E;
	fma.rn.f32 	%f30, %f29, %f22, 0fBE800042;
	fma.rn.f32 	%f31, %f30, %f22, 0f3EAAAAE6;
	fma.rn.f32 	%f32, %f31, %f22, 0fBF000000;
	mul.f32 	%f33, %f22, %f32;
	fma.rn.f32 	%f34, %f33, %f22, %f22;
	fma.rn.f32 	%f37, %f24, 0f3F317218, %f34;
	setp.lt.u32 	%p2, %r2, 2139095040;
	@%p2 bra 	$L__BB0_3;
	setp.gt.s32 	%p3, %r2, -1082130432;
	fma.rn.f32 	%f35, %f1, 0f7F800000, 0f7F800000;
	selp.f32 	%f36, %f35, %f37, %p3;
	setp.eq.f32 	%p4, %f1, 0f00000000;
	selp.f32 	%f37, 0f80000000, %f36, %p4;
$L__BB0_3:
	st.global.f32 	[%rd1], %f37;
$L__BB0_4:
	ret;

}


// ===== COMPILED SASS (sm_100) =====

	.target	sm_100

	.elftype	@"ET_EXEC"


//--------------------- .note.nv.tkinfo           --------------------------
	.section	.note.nv.tkinfo,"",@"SHT_NOTE"
	.sectionflags	@"SHF_NOTE_NV_TKINFO"
	.tkinfo
        /*0018*/ 	.word	0x00000002
        /*0030*/ 	.string	""
        /*0030*/ 	.string	"ptxas"
        /*0030*/ 	.string	"Cuda compilation tools, release 13.0, V13.0.88"
        /*0030*/ 	.string	"Build cuda_13.0.r13.0/compiler.36424714_0"
        /*0030*/ 	.string	"-arch sm_100 -m 64 "



//--------------------- .note.nv.cuinfo           --------------------------
	.section	.note.nv.cuinfo,"",@"SHT_NOTE"
	.sectionflags	@"SHF_NOTE_NV_CUINFO"
        /*0018*/ 	.short	0x0002
        /*001a*/ 	.short	0x0064
        /*001c*/ 	.short	0x0082
	.zero		2


//--------------------- .nv.info                  --------------------------
	.section	.nv.info,"",@"SHT_CUDA_INFO"
	.align	4


	//----- nvinfo : EIATTR_REGCOUNT
	.align		4
        /*0000*/ 	.byte	0x04, 0x2f
        /*0002*/ 	.short	(.L_1 - .L_0)
	.align		4
.L_0:
        /*0004*/ 	.word	index@(softplus32)
        /*0008*/ 	.word	0x0000000e


	//----- nvinfo : EIATTR_FRAME_SIZE
	.align		4
.L_1:
        /*000c*/ 	.byte	0x04, 0x11
        /*000e*/ 	.short	(.L_3 - .L_2)
	.align		4
.L_2:
        /*0010*/ 	.word	index@(softplus32)
        /*0014*/ 	.word	0x00000000


	//----- nvinfo : EIATTR_MIN_STACK_SIZE
	.align		4
.L_3:
        /*0018*/ 	.byte	0x04, 0x12
        /*001a*/ 	.short	(.L_5 - .L_4)
	.align		4
.L_4:
        /*001c*/ 	.word	index@(softplus32)
        /*0020*/ 	.word	0x00000000
.L_5:


//--------------------- .nv.compat                --------------------------
	.section	.nv.compat,"",@"SHT_CUDA_COMPAT_INFO"
	.align	4
        /*0000*/ 	.byte	0x02, 0x09, 0x00, 0x00, 0x02, 0x02, 0x01, 0x00, 0x02, 0x05, 0x05, 0x00, 0x03, 0x07, 0x01, 0x01
        /*0010*/ 	.byte	0x02, 0x03, 0x00, 0x00, 0x02, 0x06, 0x01, 0x00, 0x04, 0x0b, 0x08, 0x00, 0x09, 0x00, 0x00, 0x00
        /*0020*/ 	.byte	0x00, 0x00, 0x00, 0x00


//--------------------- .nv.info.softplus32       --------------------------
	.section	.nv.info.softplus32,"",@"SHT_CUDA_INFO"
	.sectionflags	@""
	.align	4


	//----- nvinfo : EIATTR_CUDA_API_VERSION
	.align		4
        /*0000*/ 	.byte	0x04, 0x37
        /*0002*/ 	.short	(.L_7 - .L_6)
.L_6:
        /*0004*/ 	.word	0x00000082


	//----- nvinfo : EIATTR_KPARAM_INFO
	.align		4
.L_7:
        /*0008*/ 	.byte	0x04, 0x17
        /*000a*/ 	.short	(.L_9 - .L_8)
.L_8:
        /*000c*/ 	.word	0x00000000
        /*0010*/ 	.short	0x0001
        /*0012*/ 	.short	0x0008
        /*0014*/ 	.byte	0x00, 0xf0, 0x11, 0x00


	//----- nvinfo : EIATTR_KPARAM_INFO
	.align		4
.L_9:
        /*0018*/ 	.byte	0x04, 0x17
        /*001a*/ 	.short	(.L_11 - .L_10)
.L_10:
        /*001c*/ 	.word	0x00000000
        /*0020*/ 	.short	0x0000
        /*0022*/ 	.short	0x0000
        /*0024*/ 	.byte	0x00, 0xf5, 0x21, 0x00


	//----- nvinfo : EIATTR_SPARSE_MMA_MASK
	.align		4
.L_11:
        /*0028*/ 	.byte	0x03, 0x50
        /*002a*/ 	.short	0x0000


	//----- nvinfo : EIATTR_MAXREG_COUNT
	.align		4
        /*002c*/ 	.byte	0x03, 0x1b
        /*002e*/ 	.short	0x00ff


	//----- nvinfo : EIATTR_MERCURY_ISA_VERSION
	.align		4
        /*0030*/ 	.byte	0x03, 0x5f
        /*0032*/ 	.short	0x0101


	//----- nvinfo : EIATTR_VRC_CTA_INIT_COUNT
	.align		4
        /*0034*/ 	.byte	0x02, 0x4a
	.zero		1
	.zero		1


	//----- nvinfo : EIATTR_EXIT_INSTR_OFFSETS
	.align		4
        /*0038*/ 	.byte	0x04, 0x1c
        /*003a*/ 	.short	(.L_13 - .L_12)


	//   ....[0]....
.L_12:
        /*003c*/ 	.word	0x00000040


	//   ....[1]....
        /*0040*/ 	.word	0x00000300


	//----- nvinfo : EIATTR_CBANK_PARAM_SIZE
	.align		4
.L_13:
        /*0044*/ 	.byte	0x03, 0x19
        /*0046*/ 	.short	0x000c


	//----- nvinfo : EIATTR_PARAM_CBANK
	.align		4
        /*0048*/ 	.byte	0x04, 0x0a
        /*004a*/ 	.short	(.L_15 - .L_14)
	.align		4
.L_14:
        /*004c*/ 	.word	index@(.nv.constant0.softplus32)
        /*0050*/ 	.short	0x0380
        /*0052*/ 	.short	0x000c


	//----- nvinfo : EIATTR_SW_WAR
	.align		4
.L_15:
        /*0054*/ 	.byte	0x04, 0x36
        /*0056*/ 	.short	(.L_17 - .L_16)
.L_16:
        /*0058*/ 	.word	0x00000008
.L_17:


//--------------------- .nv.callgraph             --------------------------
	.section	.nv.callgraph,"",@"SHT_CUDA_CALLGRAPH"
	.align	4
	.sectionentsize	8
	.align		4
        /*0000*/ 	.word	0x00000000
	.align		4
        /*0004*/ 	.word	0xffffffff
	.align		4
        /*0008*/ 	.word	0x00000000
	.align		4
        /*000c*/ 	.word	0xfffffffe
	.align		4
        /*0010*/ 	.word	0x00000000
	.align		4
        /*0014*/ 	.word	0xfffffffd
	.align		4
        /*0018*/ 	.word	0x00000000
	.align		4
        /*001c*/ 	.word	0xfffffffc


//--------------------- .text.softplus32          --------------------------
	.section	.text.softplus32,"ax",@progbits
	.align	128
        .global         softplus32
        .type           softplus32,@function
        .size           softplus32,(.L_x_1 - softplus32)
        .other          softplus32,@"STO_CUDA_ENTRY STV_DEFAULT"
softplus32:
.text.softplus32:
[----:B------:R-:W-:Y:S01]  /*0000*/  LDC R1, c[0x0][0x37c] ;  /* 0x0000df00ff017b82 */ /* 0x000fe20000000800 */
[----:B------:R-:W0:Y:S01]  /*0010*/  S2R R5, SR_TID.X ;  /* 0x0000000000057919 */ /* 0x000e220000002100 */
[----:B------:R-:W0:Y:S02]  /*0020*/  LDCU UR4, c[0x0][0x388] ;  /* 0x00007100ff0477ac */ /* 0x000e240008000800 */
[----:B0-----:R-:W-:-:S13]  /*0030*/  ISETP.GE.AND P0, PT, R5, UR4, PT ;  /* 0x0000000405007c0c */ /* 0x001fda000bf06270 */
[----:B------:R-:W-:Y:S05]  /*0040*/  @P0 EXIT ;  /* 0x000000000000094d */ /* 0x000fea0003800000 */
[----:B------:R-:W0:Y:S01]  /*0050*/  LDC.64 R2, c[0x0][0x380] ;  /* 0x0000e000ff027b82 */ /* 0x000e220000000a00 */
[----:B------:R-:W1:Y:S01]  /*0060*/  LDCU.64 UR4, c[0x0][0x358] ;  /* 0x00006b00ff0477ac */ /* 0x000e620008000a00 */
[----:B0-----:R-:W-:-:S05]  /*0070*/  IMAD.WIDE.U32 R2, R5, 0x4, R2 ;  /* 0x0000000405027825 */ /* 0x001fca00078e0002 */
[----:B-1----:R-:W2:Y:S01]  /*0080*/  LDG.E R0, desc[UR4][R2.64] ;  /* 0x0000000402007981 */ /* 0x002ea2000c1e1900 */
[----:B------:R-:W-:Y:S01]  /*0090*/  HFMA2 R5, -RZ, RZ, 0.96630859375, -0.0022525787353515625 ;  /* 0x3bbb989dff057431 */ /* 0x000fe200000001ff */
[----:B------:R-:W-:Y:S01]  /*00a0*/  MOV R7, 0x437c0000 ;  /* 0x437c000000077802 */ /* 0x000fe20000000f00 */
[----:B------:R-:W-:Y:S01]  /*00b0*/  HFMA2 R9, -RZ, RZ, 1.625, 0 ;  /* 0x3e800000ff097431 */ /* 0x000fe200000001ff */
[----:B------:R-:W-:Y:S02]  /*00c0*/  MOV R11, 0x3d39bf78 ;  /* 0x3d39bf78000b7802 */ /* 0x000fe40000000f00 */
[----:B--2---:R-:W-:-:S04]  /*00d0*/  FFMA.SAT R4, R0, R5, 0.5 ;  /* 0x3f00000000047423 */ /* 0x004fc80000002005 */
[----:B------:R-:W-:-:S04]  /*00e0*/  FFMA.RM R4, R4, R7, 12582913 ;  /* 0x4b40000104047423 */ /* 0x000fc80000004007 */
[C---:B------:R-:W-:Y:S01]  /*00f0*/  FADD R5, R4.reuse, -12583039 ;  /* 0xcb40007f04057421 */ /* 0x040fe20000000000 */
[----:B------:R-:W-:-:S03]  /*0100*/  SHF.L.U32 R4, R4, 0x17, RZ ;  /* 0x0000001704047819 */ /* 0x000fc600000006ff */
[----:B------:R-:W-:-:S04]  /*0110*/  FFMA R5, R0, 1.4426950216293334961, -R5 ;  /* 0x3fb8aa3b00057823 */ /* 0x000fc80000000805 */
[----:B------:R-:W-:-:S06]  /*0120*/  FFMA R5, R0, 1.925963033500011079e-08, R5 ;  /* 0x32a5706000057823 */ /* 0x000fcc0000000005 */
[----:B------:R-:W0:Y:S02]  /*0130*/  MUFU.EX2 R5, R5 ;  /* 0x0000000500057308 */ /* 0x000e240000000800 */
[----:B0-----:R-:W-:-:S04]  /*0140*/  FMUL R4, R4, R5 ;  /* 0x0000000504047220 */ /* 0x001fc80000400000 */
[C---:B------:R-:W-:Y:S01]  /*0150*/  FADD.RZ R0, R4.reuse, 1 ;  /* 0x3f80000004007421 */ /* 0x040fe2000000c000 */
[----:B------:R-:W-:-:S04]  /*0160*/  ISETP.GE.U32.AND P0, PT, R4, 0x7f800000, PT ;  /* 0x7f8000000400780c */ /* 0x000fc80003f06070 */
[----:B------:R-:W-:Y:S02]  /*0170*/  IADD3 R0, PT, PT, R0, -0x3f400000, RZ ;  /* 0xc0c0000000007810 */ /* 0x000fe40007ffe0ff */
[----:B------:R-:W-:Y:S02]  /*0180*/  ISETP.GT.AND P1, PT, R4, -0x40800000, P0 ;  /* 0xbf8000000400780c */ /* 0x000fe40000724270 */
[----:B------:R-:W-:-:S04]  /*0190*/  LOP3.LUT R7, R0, 0xff800000, RZ, 0xc0, !PT ;  /* 0xff80000000077812 */ /* 0x000fc800078ec0ff */
[----:B------:R-:W-:Y:S02]  /*01a0*/  IADD3 R6, PT, PT, -R7, 0x40800000, RZ ;  /* 0x4080000007067810 */ /* 0x000fe40007ffe1ff */
[-C--:B------:R-:W-:Y:S02]  /*01b0*/  IADD3 R0, PT, PT, R4, -R7.reuse, RZ ;  /* 0x8000000704007210 */ /* 0x080fe40007ffe0ff */
[----:B------:R-:W-:Y:S01]  /*01c0*/  I2FP.F32.S32 R7, R7 ;  /* 0x0000000700077245 */ /* 0x000fe20000201400 */
[----:B------:R-:W-:-:S04]  /*01d0*/  FFMA R9, R6, R9, -1 ;  /* 0xbf80000006097423 */ /* 0x000fc80000000009 */
[----:B------:R-:W-:Y:S01]  /*01e0*/  FADD R0, R0, R9 ;  /* 0x0000000900007221 */ /* 0x000fe20000000000 */
[----:B------:R-:W-:-:S03]  /*01f0*/  FMUL R7, R7, 1.1920928955078125e-07 ;  /* 0x3400000007077820 */ /* 0x000fc60000400000 */
[----:B------:R-:W-:-:S04]  /*0200*/  FFMA R5, R0, -R11, 0.10546888411045074463 ;  /* 0x3dd8001200057423 */ /* 0x000fc8000000080b */
[----:B------:R-:W-:-:S04]  /*0210*/  FFMA R5, R0, R5, -0.13229703903198242188 ;  /* 0xbe0778e000057423 */ /* 0x000fc80000000005 */
[----:B------:R-:W-:-:S04]  /*0220*/  FFMA R5, R0, R5, 0.14491446316242218018 ;  /* 0x3e14647500057423 */ /* 0x000fc80000000005 */
[----:B------:R-:W-:-:S04]  /*0230*/  FFMA R5, R0, R5, -0.16641564667224884033 ;  /* 0xbe2a68dd00057423 */ /* 0x000fc80000000005 */
[----:B------:R-:W-:-:S04]  /*0240*/  FFMA R5, R0, R5, 0.19988867640495300293 ;  /* 0x3e4caf9e00057423 */ /* 0x000fc80000000005 */
[----:B------:R-:W-:-:S04]  /*0250*/  FFMA R5, R0, R5, -0.25000196695327758789 ;  /* 0xbe80004200057423 */ /* 0x000fc80000000005 */
[----:B------:R-:W-:-:S04]  /*0260*/  FFMA R5, R0, R5, 0.33333510160446166992 ;  /* 0x3eaaaae600057423 */ /* 0x000fc80000000005 */
[----:B------:R-:W-:-:S04]  /*0270*/  FFMA R5, R0, R5, -0.5 ;  /* 0xbf00000000057423 */ /* 0x000fc80000000005 */
[----:B------:R-:W-:-:S04]  /*0280*/  FMUL R5, R0, R5 ;  /* 0x0000000500057220 */ /* 0x000fc80000400000 */
[----:B------:R-:W-:Y:S01]  /*0290*/  FFMA R0, R0, R5, R0 ;  /* 0x0000000500007223 */ /* 0x000fe20000000000 */
[----:B------:R-:W-:-:S03]  /*02a0*/  @P0 MOV R5, 0x7f800000 ;  /* 0x7f80000000050802 */ /* 0x000fc60000000f00 */
[----:B------:R-:W-:Y:S02]  /*02b0*/  FFMA R7, R7, 0.69314718246459960938, R0 ;  /* 0x3f31721807077823 */ /* 0x000fe40000000000 */
[C---:B------:R-:W-:Y:S01]  /*02c0*/  @P1 FFMA R7, R4.reuse, R5, +INF ;  /* 0x7f80000004071423 */ /* 0x040fe20000000005 */
[----:B------:R-:W-:-:S04]  /*02d0*/  @P0 FSETP.NEU.AND P1, PT, R4, RZ, PT ;  /* 0x000000ff0400020b */ /* 0x000fc80003f2d000 */
[----:B------:R-:W-:-:S05]  /*02e0*/  @P0 FSEL R7, R7, -RZ, P1 ;  /* 0x800000ff07070208 */ /* 0x000fca0000800000 */
[----:B------:R-:W-:Y:S01]  /*02f0*/  STG.E desc[UR4][R2.64], R7 ;  /* 0x0000000702007986 */ /* 0x000fe2000c101904 */
[----:B------:R-:W-:Y:S05]  /*0300*/  EXIT ;  /* 0x000000000000794d */ /* 0x000fea0003800000 */
.L_x_0:
[----:B------:R-:W-:-:S00]  /*0310*/  BRA `(.L_x_0) ;  /* 0xfffffffc00fc7947 */ /* 0x000fc0000383ffff */
[----:B------:R-:W-:-:S00]  /*0320*/  NOP ;  /* 0x0000000000007918 */ /* 0x000fc00000000000 */
        /* <DEDUP_REMOVED lines=13> */
.L_x_1:


//--------------------- .nv.shared.reserved.0     --------------------------
	.section	.nv.shared.reserved.0,"aw",@nobits
	.weak		__nv_reservedSMEM_offset_0_alias
	.size		__nv_reservedSMEM_offset_0_alias, 0, 64
	.other		__nv_reservedSMEM_offset_0_alias,@"STO_CUDA_RESERVED_SHARED STV_DEFAULT"
__nv_reservedSMEM_offset_0_alias:
	.zero		0
	.zero		64


//--------------------- .nv.constant0.softplus32  --------------------------
	.section	.nv.constant0.softplus32,"a",@progbits
	.sectionflags	@""
	.align	4
.nv.constant0.softplus32:
	.zero		908


//--------------------- SYMBOLS --------------------------

	.type		.nv.reservedSmem.offset0,@object
	.size		.nv.reservedSmem.offset0,0x4
